	.headerflags	@"EF_CUDA_TEXMODE_UNIFIED EF_CUDA_64BIT_ADDRESS EF_CUDA_ACCELERATORS EF_CUDA_SM90 EF_CUDA_VIRTUAL_SM(EF_CUDA_SM90)"
	.elftype	@"ET_EXEC"


//--------------------- .nv.info                  --------------------------
	.section	.nv.info,"",@"SHT_CUDA_INFO"
	.align	4


	//----- nvinfo : EIATTR_REGCOUNT
	.align		4
        /*0000*/ 	.byte	0x04, 0x2f
        /*0002*/ 	.short	(.L_3 - .L_2)
	.align		4
.L_2:
        /*0004*/ 	.word	index@(triton_poi_fused_linalg_vector_norm_sub_0)
        /*0008*/ 	.word	0x0000001a


	//----- nvinfo : EIATTR_MIN_STACK_SIZE
	.align		4
.L_3:
        /*000c*/ 	.byte	0x04, 0x12
        /*000e*/ 	.short	(.L_5 - .L_4)
	.align		4
.L_4:
        /*0010*/ 	.word	index@(triton_poi_fused_linalg_vector_norm_sub_0)
        /*0014*/ 	.word	0x00000000


	//----- nvinfo : EIATTR_FRAME_SIZE
	.align		4
.L_5:
        /*0018*/ 	.byte	0x04, 0x11
        /*001a*/ 	.short	(.L_7 - .L_6)
	.align		4
.L_6:
        /*001c*/ 	.word	index@(triton_poi_fused_linalg_vector_norm_sub_0)
        /*0020*/ 	.word	0x00000000


	//----- nvinfo : EIATTR_MIN_STACK_SIZE
	.align		4
.L_7:
        /*0024*/ 	.byte	0x04, 0x12
        /*0026*/ 	.short	(.L_9 - .L_8)
	.align		4
.L_8:
        /*0028*/ 	.word	index@(triton_poi_fused_linalg_vector_norm_sub_0)
        /*002c*/ 	.word	0x00000000
.L_9:


//--------------------- .nv.info.triton_poi_fused_linalg_vector_norm_sub_0 --------------------------
	.section	.nv.info.triton_poi_fused_linalg_vector_norm_sub_0,"",@"SHT_CUDA_INFO"
	.sectionflags	@""
	.align	4


	//----- nvinfo : EIATTR_CUDA_API_VERSION
	.align		4
        /*0000*/ 	.byte	0x04, 0x37
        /*0002*/ 	.short	(.L_11 - .L_10)
.L_10:
        /*0004*/ 	.word	0x0000007c


	//----- nvinfo : EIATTR_KPARAM_INFO
	.align		4
.L_11:
        /*0008*/ 	.byte	0x04, 0x17
        /*000a*/ 	.short	(.L_13 - .L_12)
.L_12:
        /*000c*/ 	.word	0x00000000
        /*0010*/ 	.short	0x0003
        /*0012*/ 	.short	0x0018
        /*0014*/ 	.byte	0x00, 0xf0, 0x11, 0x00


	//----- nvinfo : EIATTR_KPARAM_INFO
	.align		4
.L_13:
        /*0018*/ 	.byte	0x04, 0x17
        /*001a*/ 	.short	(.L_15 - .L_14)
.L_14:
        /*001c*/ 	.word	0x00000000
        /*0020*/ 	.short	0x0002
        /*0022*/ 	.short	0x0010
        /*0024*/ 	.byte	0x00, 0xf4, 0x21, 0x00


	//----- nvinfo : EIATTR_KPARAM_INFO
	.align		4
.L_15:
        /*0028*/ 	.byte	0x04, 0x17
        /*002a*/ 	.short	(.L_17 - .L_16)
.L_16:
        /*002c*/ 	.word	0x00000000
        /*0030*/ 	.short	0x0001
        /*0032*/ 	.short	0x0008
        /*0034*/ 	.byte	0x00, 0xf4, 0x21, 0x00


	//----- nvinfo : EIATTR_KPARAM_INFO
	.align		4
.L_17:
        /*0038*/ 	.byte	0x04, 0x17
        /*003a*/ 	.short	(.L_19 - .L_18)
.L_18:
        /*003c*/ 	.word	0x00000000
        /*0040*/ 	.short	0x0000
        /*0042*/ 	.short	0x0000
        /*0044*/ 	.byte	0x00, 0xf4, 0x21, 0x00


	//----- nvinfo : EIATTR_SPARSE_MMA_MASK
	.align		4
.L_19:
        /*0048*/ 	.byte	0x03, 0x50
        /*004a*/ 	.short	0x0000


	//----- nvinfo : EIATTR_MAXREG_COUNT
	.align		4
        /*004c*/ 	.byte	0x03, 0x1b
        /*004e*/ 	.short	0x00ff


	//----- nvinfo : EIATTR_EXIT_INSTR_OFFSETS
	.align		4
        /*0050*/ 	.byte	0x04, 0x1c
        /*0052*/ 	.short	(.L_21 - .L_20)


	//   ....[0]....
.L_20:
        /*0054*/ 	.word	0x00000370


	//   ....[1]....
        /*0058*/ 	.word	0x000003d0


	//----- nvinfo : EIATTR_REQNTID
	.align		4
.L_21:
        /*005c*/ 	.byte	0x04, 0x10
        /*005e*/ 	.short	(.L_23 - .L_22)
.L_22:
        /*0060*/ 	.word	0x00000020
        /*0064*/ 	.word	0x00000001
        /*0068*/ 	.word	0x00000001


	//----- nvinfo : EIATTR_CBANK_PARAM_SIZE
	.align		4
.L_23:
        /*006c*/ 	.byte	0x03, 0x19
        /*006e*/ 	.short	0x001c


	//----- nvinfo : EIATTR_PARAM_CBANK
	.align		4
        /*0070*/ 	.byte	0x04, 0x0a
        /*0072*/ 	.short	(.L_25 - .L_24)
	.align		4
.L_24:
        /*0074*/ 	.word	index@(.nv.constant0.triton_poi_fused_linalg_vector_norm_sub_0)
        /*0078*/ 	.short	0x0210
        /*007a*/ 	.short	0x001c


	//----- nvinfo : EIATTR_SW_WAR
	.align		4
.L_25:
        /*007c*/ 	.byte	0x04, 0x36
        /*007e*/ 	.short	(.L_27 - .L_26)
.L_26:
        /*0080*/ 	.word	0x00000008
.L_27:


//--------------------- .nv.callgraph             --------------------------
	.section	.nv.callgraph,"",@"SHT_CUDA_CALLGRAPH"
	.align	4
	.sectionentsize	8
	.align		4
        /*0000*/ 	.word	0x00000000
	.align		4
        /*0004*/ 	.word	0xffffffff
	.align		4
        /*0008*/ 	.word	0x00000000
	.align		4
        /*000c*/ 	.word	0xfffffffe
	.align		4
        /*0010*/ 	.word	0x00000000
	.align		4
        /*0014*/ 	.word	0xfffffffd
	.align		4
        /*0018*/ 	.word	0x00000000
	.align		4
        /*001c*/ 	.word	0xfffffffc


//--------------------- .nv.constant4             --------------------------
	.section	.nv.constant4,"a",@progbits
	.align	8
	.align		8
.nv.constant4:
        /*0000*/ 	.dword	_$_str
	.align		8
        /*0008*/ 	.dword	_$_str_$_2


//--------------------- .text.triton_poi_fused_linalg_vector_norm_sub_0 --------------------------
	.section	.text.triton_poi_fused_linalg_vector_norm_sub_0,"ax",@progbits
	.align	128
        .global         triton_poi_fused_linalg_vector_norm_sub_0
        .type           triton_poi_fused_linalg_vector_norm_sub_0,@function
        .size           triton_poi_fused_linalg_vector_norm_sub_0,(.L_x_1 - triton_poi_fused_linalg_vector_norm_sub_0)
        .other          triton_poi_fused_linalg_vector_norm_sub_0,@"STO_CUDA_ENTRY STV_DEFAULT"
triton_poi_fused_linalg_vector_norm_sub_0:
.text.triton_poi_fused_linalg_vector_norm_sub_0:
[----:B------:R-:W0:Y:S02]  /*0000*/  LDC R1, c[0x0][0x28] ;  /* 0x00000a00ff017b82 */ /* 0x000e240000000800 */
[----:B------:R-:W1:Y:S01]  /*0010*/  S2R R0, SR_TID.X ;  /* 0x0000000000007919 */ /* 0x000e620000002100 */
[----:B------:R-:W2:Y:S01]  /*0020*/  LDC.64 R2, c[0x0][0x210] ;  /* 0x00008400ff027b82 */ /* 0x000ea20000000a00 */
[----:B------:R-:W-:Y:S01]  /*0030*/  CS2R R12, SRZ ;  /* 0x00000000000c7805 */ /* 0x000fe2000001ff00 */
[----:B------:R-:W-:Y:S01]  /*0040*/  ULDC.64 UR4, c[0x0][0x208] ;  /* 0x0000820000047ab9 */ /* 0x000fe20000000a00 */
[----:B------:R-:W3:Y:S01]  /*0050*/  S2R R7, SR_CTAID.X ;  /* 0x0000000000077919 */ /* 0x000ee20000002500 */
[----:B------:R-:W-:Y:S02]  /*0060*/  CS2R R10, SRZ ;  /* 0x00000000000a7805 */ /* 0x000fe4000001ff00 */
[----:B------:R-:W-:Y:S02]  /*0070*/  CS2R R14, SRZ ;  /* 0x00000000000e7805 */ /* 0x000fe4000001ff00 */
[----:B------:R-:W-:Y:S02]  /*0080*/  MOV R6, RZ ;  /* 0x000000ff00067202 */ /* 0x000fe40000000f00 */
[----:B------:R-:W-:Y:S01]  /*0090*/  CS2R R16, SRZ ;  /* 0x0000000000107805 */ /* 0x000fe2000001ff00 */
[----:B------:R-:W4:Y:S01]  /*00a0*/  LDC.64 R4, c[0x0][0x218] ;  /* 0x00008600ff047b82 */ /* 0x000f220000000a00 */
[----:B------:R-:W-:-:S02]  /*00b0*/  CS2R R18, SRZ ;  /* 0x0000000000127805 */ /* 0x000fc4000001ff00 */
[----:B-1----:R-:W-:-:S04]  /*00c0*/  SHF.L.U32 R0, R0, 0x1, RZ ;  /* 0x0000000100007819 */ /* 0x002fc800000006ff */
[----:B------:R-:W-:-:S04]  /*00d0*/  LOP3.LUT R0, R0, 0x3e, RZ, 0xc0, !PT ;  /* 0x0000003e00007812 */ /* 0x000fc800078ec0ff */
[----:B---3--:R-:W-:Y:S01]  /*00e0*/  LEA R7, R7, R0, 0x6 ;  /* 0x0000000007077211 */ /* 0x008fe200078e30ff */
[----:B------:R-:W-:-:S03]  /*00f0*/  HFMA2.MMA R0, -RZ, RZ, 0, 0 ;  /* 0x00000000ff007435 */ /* 0x000fc600000001ff */
[C---:B------:R-:W-:Y:S02]  /*0100*/  ISETP.GE.AND P0, PT, R7.reuse, 0x40, PT ;  /* 0x000000400700780c */ /* 0x040fe40003f06270 */
[----:B------:R-:W-:-:S05]  /*0110*/  SHF.L.U32 R9, R7, 0x2, RZ ;  /* 0x0000000207097819 */ /* 0x000fca00000006ff */
[----:B--2---:R-:W-:-:S04]  /*0120*/  IMAD.WIDE R2, R9, 0x4, R2 ;  /* 0x0000000409027825 */ /* 0x004fc800078e0202 */
[----:B----4-:R-:W-:Y:S01]  /*0130*/  IMAD.WIDE R4, R9, 0x4, R4 ;  /* 0x0000000409047825 */ /* 0x010fe200078e0204 */
[----:B------:R-:W-:Y:S01]  /*0140*/  CS2R R8, SRZ ;  /* 0x0000000000087805 */ /* 0x000fe2000001ff00 */
[----:B------:R-:W-:Y:S01]  /*0150*/  HFMA2.MMA R21, -RZ, RZ, 0, 0 ;  /* 0x00000000ff157435 */ /* 0x000fe200000001ff */
[----:B------:R-:W2:Y:S04]  /*0160*/  @!P0 LDG.E.EL R0, desc[UR4][R2.64] ;  /* 0x0000000402008981 */ /* 0x000ea8000c2e1900 */
[----:B------:R-:W3:Y:S04]  /*0170*/  @!P0 LDG.E.EL R8, desc[UR4][R2.64+0x4] ;  /* 0x0000040402088981 */ /* 0x000ee8000c2e1900 */
[----:B------:R-:W3:Y:S04]  /*0180*/  @!P0 LDG.E.EL R13, desc[UR4][R4.64+0x4] ;  /* 0x00000404040d8981 */ /* 0x000ee8000c2e1900 */
[----:B------:R-:W2:Y:S04]  /*0190*/  @!P0 LDG.E.EL R9, desc[UR4][R4.64] ;  /* 0x0000000404098981 */ /* 0x000ea8000c2e1900 */
[----:B------:R-:W4:Y:S04]  /*01a0*/  @!P0 LDG.E.EL R10, desc[UR4][R2.64+0x14] ;  /* 0x00001404020a8981 */ /* 0x000f28000c2e1900 */
[----:B------:R-:W4:Y:S01]  /*01b0*/  @!P0 LDG.E.EL R15, desc[UR4][R4.64+0x14] ;  /* 0x00001404040f8981 */ /* 0x000f22000c2e1900 */
[----:B------:R-:W-:-:S03]  /*01c0*/  MOV R23, RZ ;  /* 0x000000ff00177202 */ /* 0x000fc60000000f00 */
[----:B------:R-:W5:Y:S04]  /*01d0*/  @!P0 LDG.E.EL R6, desc[UR4][R2.64+0x10] ;  /* 0x0000100402068981 */ /* 0x000f68000c2e1900 */
[----:B------:R-:W5:Y:S04]  /*01e0*/  @!P0 LDG.E.EL R11, desc[UR4][R4.64+0x10] ;  /* 0x00001004040b8981 */ /* 0x000f68000c2e1900 */
[----:B------:R-:W5:Y:S04]  /*01f0*/  @!P0 LDG.E.EL R12, desc[UR4][R2.64+0x8] ;  /* 0x00000804020c8981 */ /* 0x000f68000c2e1900 */
[----:B------:R-:W5:Y:S04]  /*0200*/  @!P0 LDG.E.EL R17, desc[UR4][R4.64+0x8] ;  /* 0x0000080404118981 */ /* 0x000f68000c2e1900 */
[----:B------:R-:W5:Y:S04]  /*0210*/  @!P0 LDG.E.EL R14, desc[UR4][R2.64+0x18] ;  /* 0x00001804020e8981 */ /* 0x000f68000c2e1900 */
[----:B------:R-:W5:Y:S04]  /*0220*/  @!P0 LDG.E.EL R19, desc[UR4][R4.64+0x18] ;  /* 0x0000180404138981 */ /* 0x000f68000c2e1900 */
[----:B------:R-:W5:Y:S04]  /*0230*/  @!P0 LDG.E.EL R16, desc[UR4][R2.64+0xc] ;  /* 0x00000c0402108981 */ /* 0x000f68000c2e1900 */
[----:B------:R-:W5:Y:S04]  /*0240*/  @!P0 LDG.E.EL R21, desc[UR4][R4.64+0xc] ;  /* 0x00000c0404158981 */ /* 0x000f68000c2e1900 */
[----:B------:R1:W5:Y:S04]  /*0250*/  @!P0 LDG.E.EL R18, desc[UR4][R2.64+0x1c] ;  /* 0x00001c0402128981 */ /* 0x000368000c2e1900 */
[----:B------:R-:W5:Y:S01]  /*0260*/  @!P0 LDG.E.EL R23, desc[UR4][R4.64+0x1c] ;  /* 0x00001c0404178981 */ /* 0x000f62000c2e1900 */
[----:B-1----:R-:W1:Y:S01]  /*0270*/  LDC.64 R2, c[0x0][0x220] ;  /* 0x00008800ff027b82 */ /* 0x002e620000000a00 */
[----:B---3--:R-:W-:Y:S01]  /*0280*/  FADD R8, -R13, R8 ;  /* 0x000000080d087221 */ /* 0x008fe20000000100 */
[----:B--2---:R-:W-:-:S03]  /*0290*/  FADD R0, -R9, R0 ;  /* 0x0000000009007221 */ /* 0x004fc60000000100 */
[----:B------:R-:W-:Y:S01]  /*02a0*/  FMUL R9, R8, R8 ;  /* 0x0000000808097220 */ /* 0x000fe20000400000 */
[----:B----4-:R-:W-:-:S03]  /*02b0*/  FADD R10, -R15, R10 ;  /* 0x0000000a0f0a7221 */ /* 0x010fc60000000100 */
[----:B------:R-:W-:Y:S01]  /*02c0*/  FFMA R9, R0, R0, R9 ;  /* 0x0000000000097223 */ /* 0x000fe20000000009 */
[----:B-----5:R-:W-:Y:S01]  /*02d0*/  FADD R6, -R11, R6 ;  /* 0x000000060b067221 */ /* 0x020fe20000000100 */
[----:B------:R-:W-:Y:S01]  /*02e0*/  FMUL R11, R10, R10 ;  /* 0x0000000a0a0b7220 */ /* 0x000fe20000400000 */
[----:B------:R-:W-:-:S03]  /*02f0*/  FADD R12, -R17, R12 ;  /* 0x0000000c110c7221 */ /* 0x000fc60000000100 */
[----:B------:R-:W-:Y:S01]  /*0300*/  FFMA R11, R6, R6, R11 ;  /* 0x00000006060b7223 */ /* 0x000fe2000000000b */
[----:B------:R-:W-:Y:S01]  /*0310*/  FFMA R9, R12, R12, R9 ;  /* 0x0000000c0c097223 */ /* 0x000fe20000000009 */
[----:B------:R-:W-:-:S04]  /*0320*/  FADD R14, -R19, R14 ;  /* 0x0000000e130e7221 */ /* 0x000fc80000000100 */
[----:B------:R-:W-:Y:S01]  /*0330*/  FFMA R11, R14, R14, R11 ;  /* 0x0000000e0e0b7223 */ /* 0x000fe2000000000b */
[----:B------:R-:W-:-:S04]  /*0340*/  FADD R16, -R21, R16 ;  /* 0x0000001015107221 */ /* 0x000fc80000000100 */
[----:B------:R-:W-:Y:S01]  /*0350*/  FFMA R9, R16, R16, R9 ;  /* 0x0000001010097223 */ /* 0x000fe20000000009 */
[----:B------:R-:W-:Y:S01]  /*0360*/  FADD R18, -R23, R18 ;  /* 0x0000001217127221 */ /* 0x000fe20000000100 */
[----:B-1----:R-:W-:Y:S06]  /*0370*/  @P0 EXIT ;  /* 0x000000000000094d */ /* 0x002fec0003800000 */
[----:B------:R-:W-:Y:S01]  /*0380*/  FFMA R11, R18, R18, R11 ;  /* 0x00000012120b7223 */ /* 0x000fe2000000000b */
[----:B------:R-:W-:Y:S01]  /*0390*/  MUFU.SQRT R10, R9 ;  /* 0x00000009000a7308 */ /* 0x000fe20000002000 */
[----:B------:R-:W-:-:S07]  /*03a0*/  IMAD.WIDE R2, R7, 0x4, R2 ;  /* 0x0000000407027825 */ /* 0x000fce00078e0202 */
[----:B------:R-:W0:Y:S02]  /*03b0*/  MUFU.SQRT R11, R11 ;  /* 0x0000000b000b7308 */ /* 0x000e240000002000 */
[----:B0-----:R-:W-:Y:S01]  /*03c0*/  STG.E.64 desc[UR4][R2.64], R10 ;  /* 0x0000000a02007986 */ /* 0x001fe2000c101b04 */
[----:B------:R-:W-:Y:S05]  /*03d0*/  EXIT ;  /* 0x000000000000794d */ /* 0x000fea0003800000 */
.L_x_0:
[----:B------:R-:W-:-:S00]  /*03e0*/  BRA `(.L_x_0) ;  /* 0xfffffffc00fc7947 */ /* 0x000fc0000383ffff */
[----:B------:R-:W-:-:S00]  /*03f0*/  NOP ;  /* 0x0000000000007918 */ /* 0x000fc00000000000 */
        /* <DEDUP_REMOVED lines=8> */
.L_x_1:


//--------------------- .nv.global.init           --------------------------
	.section	.nv.global.init,"aw",@progbits
.nv.global.init:
	.type		_$_str,@object
	.size		_$_str,(_$_str_$_2 - _$_str)
_$_str:
        /*0000*/ 	.byte	0x5f, 0x5f, 0x43, 0x55, 0x44, 0x41, 0x5f, 0x46, 0x54, 0x5a, 0x00
	.type		_$_str_$_2,@object
	.size		_$_str_$_2,(.L_1 - _$_str_$_2)
_$_str_$_2:
        /*000b*/ 	.byte	0x5f, 0x5f, 0x43, 0x55, 0x44, 0x41, 0x5f, 0x50, 0x52, 0x45, 0x43, 0x5f, 0x53, 0x51, 0x52, 0x54
        /*001b*/ 	.byte	0x00
.L_1:


//--------------------- .nv.constant0.triton_poi_fused_linalg_vector_norm_sub_0 --------------------------
	.section	.nv.constant0.triton_poi_fused_linalg_vector_norm_sub_0,"a",@progbits
	.sectionflags	@""
	.align	4
.nv.constant0.triton_poi_fused_linalg_vector_norm_sub_0:
	.zero		556
